	.headerflags	@"EF_CUDA_TEXMODE_UNIFIED EF_CUDA_64BIT_ADDRESS EF_CUDA_ACCELERATORS EF_CUDA_SM90 EF_CUDA_VIRTUAL_SM(EF_CUDA_SM90)"
	.elftype	@"ET_EXEC"


//--------------------- .nv.info                  --------------------------
	.section	.nv.info,"",@"SHT_CUDA_INFO"
	.align	4


	//----- nvinfo : EIATTR_REGCOUNT
	.align		4
        /*0000*/ 	.byte	0x04, 0x2f
        /*0002*/ 	.short	(.L_1 - .L_0)
	.align		4
.L_0:
        /*0004*/ 	.word	index@(triton_poi_fused_mul_pow_sub_sum_0)
        /*0008*/ 	.word	0x00000017


	//----- nvinfo : EIATTR_MIN_STACK_SIZE
	.align		4
.L_1:
        /*000c*/ 	.byte	0x04, 0x12
        /*000e*/ 	.short	(.L_3 - .L_2)
	.align		4
.L_2:
        /*0010*/ 	.word	index@(triton_poi_fused_mul_pow_sub_sum_0)
        /*0014*/ 	.word	0x00000000


	//----- nvinfo : EIATTR_FRAME_SIZE
	.align		4
.L_3:
        /*0018*/ 	.byte	0x04, 0x11
        /*001a*/ 	.short	(.L_5 - .L_4)
	.align		4
.L_4:
        /*001c*/ 	.word	index@(triton_poi_fused_mul_pow_sub_sum_0)
        /*0020*/ 	.word	0x00000000


	//----- nvinfo : EIATTR_MIN_STACK_SIZE
	.align		4
.L_5:
        /*0024*/ 	.byte	0x04, 0x12
        /*0026*/ 	.short	(.L_7 - .L_6)
	.align		4
.L_6:
        /*0028*/ 	.word	index@(triton_poi_fused_mul_pow_sub_sum_0)
        /*002c*/ 	.word	0x00000000
.L_7:


//--------------------- .nv.info.triton_poi_fused_mul_pow_sub_sum_0 --------------------------
	.section	.nv.info.triton_poi_fused_mul_pow_sub_sum_0,"",@"SHT_CUDA_INFO"
	.sectionflags	@""
	.align	4


	//----- nvinfo : EIATTR_CUDA_API_VERSION
	.align		4
        /*0000*/ 	.byte	0x04, 0x37
        /*0002*/ 	.short	(.L_9 - .L_8)
.L_8:
        /*0004*/ 	.word	0x0000007c


	//----- nvinfo : EIATTR_KPARAM_INFO
	.align		4
.L_9:
        /*0008*/ 	.byte	0x04, 0x17
        /*000a*/ 	.short	(.L_11 - .L_10)
.L_10:
        /*000c*/ 	.word	0x00000000
        /*0010*/ 	.short	0x0004
        /*0012*/ 	.short	0x0020
        /*0014*/ 	.byte	0x00, 0xf0, 0x11, 0x00


	//----- nvinfo : EIATTR_KPARAM_INFO
	.align		4
.L_11:
        /*0018*/ 	.byte	0x04, 0x17
        /*001a*/ 	.short	(.L_13 - .L_12)
.L_12:
        /*001c*/ 	.word	0x00000000
        /*0020*/ 	.short	0x0003
        /*0022*/ 	.short	0x0018
        /*0024*/ 	.byte	0x00, 0xf4, 0x21, 0x00


	//----- nvinfo : EIATTR_KPARAM_INFO
	.align		4
.L_13:
        /*0028*/ 	.byte	0x04, 0x17
        /*002a*/ 	.short	(.L_15 - .L_14)
.L_14:
        /*002c*/ 	.word	0x00000000
        /*0030*/ 	.short	0x0002
        /*0032*/ 	.short	0x0010
        /*0034*/ 	.byte	0x00, 0xf4, 0x21, 0x00


	//----- nvinfo : EIATTR_KPARAM_INFO
	.align		4
.L_15:
        /*0038*/ 	.byte	0x04, 0x17
        /*003a*/ 	.short	(.L_17 - .L_16)
.L_16:
        /*003c*/ 	.word	0x00000000
        /*0040*/ 	.short	0x0001
        /*0042*/ 	.short	0x0008
        /*0044*/ 	.byte	0x00, 0xf4, 0x21, 0x00


	//----- nvinfo : EIATTR_KPARAM_INFO
	.align		4
.L_17:
        /*0048*/ 	.byte	0x04, 0x17
        /*004a*/ 	.short	(.L_19 - .L_18)
.L_18:
        /*004c*/ 	.word	0x00000000
        /*0050*/ 	.short	0x0000
        /*0052*/ 	.short	0x0000
        /*0054*/ 	.byte	0x00, 0xf4, 0x21, 0x00


	//----- nvinfo : EIATTR_SPARSE_MMA_MASK
	.align		4
.L_19:
        /*0058*/ 	.byte	0x03, 0x50
        /*005a*/ 	.short	0x0000


	//----- nvinfo : EIATTR_MAXREG_COUNT
	.align		4
        /*005c*/ 	.byte	0x03, 0x1b
        /*005e*/ 	.short	0x00ff


	//----- nvinfo : EIATTR_EXIT_INSTR_OFFSETS
	.align		4
        /*0060*/ 	.byte	0x04, 0x1c
        /*0062*/ 	.short	(.L_21 - .L_20)


	//   ....[0]....
.L_20:
        /*0064*/ 	.word	0x00000400


	//   ....[1]....
        /*0068*/ 	.word	0x00000420


	//----- nvinfo : EIATTR_REQNTID
	.align		4
.L_21:
        /*006c*/ 	.byte	0x04, 0x10
        /*006e*/ 	.short	(.L_23 - .L_22)
.L_22:
        /*0070*/ 	.word	0x00000080
        /*0074*/ 	.word	0x00000001
        /*0078*/ 	.word	0x00000001


	//----- nvinfo : EIATTR_CBANK_PARAM_SIZE
	.align		4
.L_23:
        /*007c*/ 	.byte	0x03, 0x19
        /*007e*/ 	.short	0x0024


	//----- nvinfo : EIATTR_PARAM_CBANK
	.align		4
        /*0080*/ 	.byte	0x04, 0x0a
        /*0082*/ 	.short	(.L_25 - .L_24)
	.align		4
.L_24:
        /*0084*/ 	.word	index@(.nv.constant0.triton_poi_fused_mul_pow_sub_sum_0)
        /*0088*/ 	.short	0x0210
        /*008a*/ 	.short	0x0024


	//----- nvinfo : EIATTR_SW_WAR
	.align		4
.L_25:
        /*008c*/ 	.byte	0x04, 0x36
        /*008e*/ 	.short	(.L_27 - .L_26)
.L_26:
        /*0090*/ 	.word	0x00000008
.L_27:


//--------------------- .nv.callgraph             --------------------------
	.section	.nv.callgraph,"",@"SHT_CUDA_CALLGRAPH"
	.align	4
	.sectionentsize	8
	.align		4
        /*0000*/ 	.word	0x00000000
	.align		4
        /*0004*/ 	.word	0xffffffff
	.align		4
        /*0008*/ 	.word	0x00000000
	.align		4
        /*000c*/ 	.word	0xfffffffe
	.align		4
        /*0010*/ 	.word	0x00000000
	.align		4
        /*0014*/ 	.word	0xfffffffd
	.align		4
        /*0018*/ 	.word	0x00000000
	.align		4
        /*001c*/ 	.word	0xfffffffc


//--------------------- .text.triton_poi_fused_mul_pow_sub_sum_0 --------------------------
	.section	.text.triton_poi_fused_mul_pow_sub_sum_0,"ax",@progbits
	.align	128
        .global         triton_poi_fused_mul_pow_sub_sum_0
        .type           triton_poi_fused_mul_pow_sub_sum_0,@function
        .size           triton_poi_fused_mul_pow_sub_sum_0,(.L_x_1 - triton_poi_fused_mul_pow_sub_sum_0)
        .other          triton_poi_fused_mul_pow_sub_sum_0,@"STO_CUDA_ENTRY STV_DEFAULT"
triton_poi_fused_mul_pow_sub_sum_0:
.text.triton_poi_fused_mul_pow_sub_sum_0:
[----:B------:R-:W0:Y:S02]  /*0000*/  LDC R1, c[0x0][0x28] ;  /* 0x00000a00ff017b82 */ /* 0x000e240000000800 */
[----:B------:R-:W1:Y:S01]  /*0010*/  S2R R0, SR_TID.X ;  /* 0x0000000000007919 */ /* 0x000e620000002100 */
[----:B------:R-:W2:Y:S01]  /*0020*/  LDC.64 R6, c[0x0][0x210] ;  /* 0x00008400ff067b82 */ /* 0x000ea20000000a00 */
[----:B------:R-:W-:Y:S01]  /*0030*/  ULDC.64 UR4, c[0x0][0x208] ;  /* 0x0000820000047ab9 */ /* 0x000fe20000000a00 */
[----:B------:R-:W3:Y:S06]  /*0040*/  S2R R9, SR_CTAID.X ;  /* 0x0000000000097919 */ /* 0x000eec0000002500 */
[----:B------:R-:W4:Y:S01]  /*0050*/  LDC.64 R2, c[0x0][0x218] ;  /* 0x00008600ff027b82 */ /* 0x000f220000000a00 */
[----:B-1----:R-:W-:-:S04]  /*0060*/  LOP3.LUT R0, R0, 0x7f, RZ, 0xc0, !PT ;  /* 0x0000007f00007812 */ /* 0x002fc800078ec0ff */
[----:B---3--:R-:W-:Y:S02]  /*0070*/  LEA R0, R9, R0, 0x7 ;  /* 0x0000000009007211 */ /* 0x008fe400078e38ff */
[----:B------:R-:W-:Y:S02]  /*0080*/  SHF.R.S32.HI R11, RZ, 0x18, R9 ;  /* 0x00000018ff0b7819 */ /* 0x000fe40000011409 */
[----:B------:R-:W-:Y:S02]  /*0090*/  SHF.R.S32.HI R5, RZ, 0x1f, R0 ;  /* 0x0000001fff057819 */ /* 0x000fe40000011400 */
[----:B------:R-:W-:Y:S02]  /*00a0*/  SGXT R11, R11, 0x1 ;  /* 0x000000010b0b781a */ /* 0x000fe40000000200 */
[-C--:B------:R-:W-:Y:S02]  /*00b0*/  LEA.HI R8, R5, R0.reuse, RZ, 0x2 ;  /* 0x0000000005087211 */ /* 0x080fe400078f10ff */
[----:B------:R-:W1:Y:S01]  /*00c0*/  LDC.64 R4, c[0x0][0x220] ;  /* 0x00008800ff047b82 */ /* 0x000e620000000a00 */
[----:B------:R-:W-:-:S02]  /*00d0*/  LEA.HI R11, R11, R0, RZ, 0x6 ;  /* 0x000000000b0b7211 */ /* 0x000fc400078f30ff */
[--C-:B------:R-:W-:Y:S02]  /*00e0*/  SHF.R.S32.HI R9, RZ, 0x2, R8.reuse ;  /* 0x00000002ff097819 */ /* 0x100fe40000011408 */
[----:B------:R-:W-:Y:S02]  /*00f0*/  SHF.R.S32.HI R10, RZ, 0x1f, R8 ;  /* 0x0000001fff0a7819 */ /* 0x000fe40000011408 */
[----:B------:R-:W-:Y:S02]  /*0100*/  LOP3.LUT R12, R11, 0xffffffc0, RZ, 0xc0, !PT ;  /* 0xffffffc00b0c7812 */ /* 0x000fe400078ec0ff */
[----:B------:R-:W-:Y:S02]  /*0110*/  LEA.HI R10, R10, R9, RZ, 0x4 ;  /* 0x000000090a0a7211 */ /* 0x000fe400078f20ff */
[----:B------:R-:W-:Y:S02]  /*0120*/  LOP3.LUT R11, R8, 0xfffffffc, RZ, 0xc0, !PT ;  /* 0xfffffffc080b7812 */ /* 0x000fe400078ec0ff */
[----:B------:R-:W-:-:S02]  /*0130*/  LOP3.LUT R10, R10, 0xfffffff0, RZ, 0xc0, !PT ;  /* 0xfffffff00a0a7812 */ /* 0x000fc400078ec0ff */
[----:B------:R-:W-:Y:S02]  /*0140*/  IADD3 R11, R0, -R11, RZ ;  /* 0x8000000b000b7210 */ /* 0x000fe40007ffe0ff */
[----:B------:R-:W-:Y:S01]  /*0150*/  IADD3 R17, R12, R9, -R10 ;  /* 0x000000090c117210 */ /* 0x000fe20007ffe80a */
[----:B------:R-:W-:Y:S01]  /*0160*/  HFMA2.MMA R18, -RZ, RZ, 0, 0 ;  /* 0x00000000ff127435 */ /* 0x000fe200000001ff */
[----:B------:R-:W-:Y:S01]  /*0170*/  ISETP.GE.AND P0, PT, R0, 0x100, PT ;  /* 0x000001000000780c */ /* 0x000fe20003f06270 */
[C---:B--2---:R-:W-:Y:S01]  /*0180*/  IMAD.WIDE R6, R11.reuse, 0x4, R6 ;  /* 0x000000040b067825 */ /* 0x044fe200078e0206 */
[----:B------:R-:W-:Y:S02]  /*0190*/  SHF.L.U32 R11, R11, 0x2, RZ ;  /* 0x000000020b0b7819 */ /* 0x000fe400000006ff */
[----:B------:R-:W-:Y:S01]  /*01a0*/  CS2R R8, SRZ ;  /* 0x0000000000087805 */ /* 0x000fe2000001ff00 */
[C---:B------:R-:W-:Y:S02]  /*01b0*/  VIADD R15, R17.reuse, 0x10 ;  /* 0x00000010110f7836 */ /* 0x040fe40000000000 */
[----:B----4-:R-:W-:Y:S01]  /*01c0*/  IMAD.WIDE R12, R17, 0x4, R2 ;  /* 0x00000004110c7825 */ /* 0x010fe200078e0202 */
[----:B------:R-:W-:-:S03]  /*01d0*/  HFMA2.MMA R20, -RZ, RZ, 0, 0 ;  /* 0x00000000ff147435 */ /* 0x000fc600000001ff */
[----:B------:R-:W-:Y:S02]  /*01e0*/  IMAD.WIDE R14, R15, 0x4, R2 ;  /* 0x000000040f0e7825 */ /* 0x000fe400078e0202 */
[----:B------:R2:W3:Y:S02]  /*01f0*/  @!P0 LDG.E.EL R8, desc[UR4][R12.64] ;  /* 0x000000040c088981 */ /* 0x0004e4000c2e1900 */
[----:B------:R-:W-:Y:S02]  /*0200*/  IMAD.MOV.U32 R10, RZ, RZ, RZ ;  /* 0x000000ffff0a7224 */ /* 0x000fe400078e00ff */
[----:B-1----:R-:W-:Y:S01]  /*0210*/  IMAD.WIDE R4, R11, 0x4, R4 ;  /* 0x000000040b047825 */ /* 0x002fe200078e0204 */
[----:B------:R-:W-:Y:S01]  /*0220*/  MOV R11, RZ ;  /* 0x000000ff000b7202 */ /* 0x000fe20000000f00 */
[----:B------:R1:W4:Y:S02]  /*0230*/  @!P0 LDG.E.EL R9, desc[UR4][R14.64] ;  /* 0x000000040e098981 */ /* 0x000324000c2e1900 */
[----:B------:R-:W-:-:S02]  /*0240*/  VIADD R19, R17, 0x20 ;  /* 0x0000002011137836 */ /* 0x000fc40000000000 */
[----:B------:R-:W4:Y:S01]  /*0250*/  @!P0 LDG.E.EL R18, desc[UR4][R4.64+0x4] ;  /* 0x0000040404128981 */ /* 0x000f22000c2e1900 */
[----:B------:R-:W-:Y:S01]  /*0260*/  IADD3 R17, R17, 0x30, RZ ;  /* 0x0000003011117810 */ /* 0x000fe20007ffe0ff */
[--C-:B--2---:R-:W-:Y:S02]  /*0270*/  IMAD.WIDE R12, R19, 0x4, R2.reuse ;  /* 0x00000004130c7825 */ /* 0x104fe400078e0202 */
[----:B------:R2:W5:Y:S02]  /*0280*/  @!P0 LDG.E.EL R10, desc[UR4][R6.64] ;  /* 0x00000004060a8981 */ /* 0x000564000c2e1900 */
[----:B------:R-:W-:Y:S02]  /*0290*/  IMAD.MOV.U32 R19, RZ, RZ, RZ ;  /* 0x000000ffff137224 */ /* 0x000fe400078e00ff */
[----:B------:R-:W3:Y:S01]  /*02a0*/  @!P0 LDG.E.EL R11, desc[UR4][R4.64] ;  /* 0x00000004040b8981 */ /* 0x000ee2000c2e1900 */
[----:B-1----:R-:W-:Y:S01]  /*02b0*/  MOV R14, RZ ;  /* 0x000000ff000e7202 */ /* 0x002fe20000000f00 */
[----:B------:R-:W-:-:S02]  /*02c0*/  IMAD.WIDE R16, R17, 0x4, R2 ;  /* 0x0000000411107825 */ /* 0x000fc400078e0202 */
[----:B------:R-:W3:Y:S01]  /*02d0*/  @!P0 LDG.E.EL R20, desc[UR4][R12.64] ;  /* 0x000000040c148981 */ /* 0x000ee2000c2e1900 */
[----:B------:R-:W1:Y:S01]  /*02e0*/  LDC.64 R2, c[0x0][0x228] ;  /* 0x00008a00ff027b82 */ /* 0x000e620000000a00 */
[----:B--2---:R-:W-:Y:S02]  /*02f0*/  HFMA2.MMA R7, -RZ, RZ, 0, 0 ;  /* 0x00000000ff077435 */ /* 0x004fe400000001ff */
[----:B------:R-:W2:Y:S04]  /*0300*/  @!P0 LDG.E.EL R19, desc[UR4][R4.64+0x8] ;  /* 0x0000080404138981 */ /* 0x000ea8000c2e1900 */
[----:B------:R-:W2:Y:S04]  /*0310*/  @!P0 LDG.E.EL R14, desc[UR4][R16.64] ;  /* 0x00000004100e8981 */ /* 0x000ea8000c2e1900 */
[----:B------:R-:W2:Y:S01]  /*0320*/  @!P0 LDG.E.EL R7, desc[UR4][R4.64+0xc] ;  /* 0x00000c0404078981 */ /* 0x000ea2000c2e1900 */
[----:B-1----:R-:W-:-:S04]  /*0330*/  IMAD.WIDE R2, R0, 0x4, R2 ;  /* 0x0000000400027825 */ /* 0x002fc800078e0202 */
[----:B----4-:R-:W-:-:S04]  /*0340*/  FADD R9, -R18, R9 ;  /* 0x0000000912097221 */ /* 0x010fc80000000100 */
[----:B-----5:R-:W-:Y:S01]  /*0350*/  FMUL R9, R9, R10 ;  /* 0x0000000a09097220 */ /* 0x020fe20000400000 */
[----:B---3--:R-:W-:-:S03]  /*0360*/  FADD R11, -R11, R8 ;  /* 0x000000080b0b7221 */ /* 0x008fc60000000100 */
[----:B------:R-:W-:Y:S01]  /*0370*/  FMUL R6, R9, R9 ;  /* 0x0000000909067220 */ /* 0x000fe20000400000 */
[----:B------:R-:W-:Y:S01]  /*0380*/  FMUL R11, R11, R10 ;  /* 0x0000000a0b0b7220 */ /* 0x000fe20000400000 */
[----:B--2---:R-:W-:-:S03]  /*0390*/  FADD R19, -R19, R20 ;  /* 0x0000001413137221 */ /* 0x004fc60000000100 */
[----:B------:R-:W-:Y:S01]  /*03a0*/  FFMA R6, R11, R11, R6 ;  /* 0x0000000b0b067223 */ /* 0x000fe20000000006 */
[----:B------:R-:W-:Y:S01]  /*03b0*/  FMUL R19, R19, R10 ;  /* 0x0000000a13137220 */ /* 0x000fe20000400000 */
[----:B------:R-:W-:-:S03]  /*03c0*/  FADD R7, -R7, R14 ;  /* 0x0000000e07077221 */ /* 0x000fc60000000100 */
[----:B------:R-:W-:Y:S01]  /*03d0*/  FFMA R6, R19, R19, R6 ;  /* 0x0000001313067223 */ /* 0x000fe20000000006 */
[----:B------:R-:W-:-:S04]  /*03e0*/  FMUL R7, R7, R10 ;  /* 0x0000000a07077220 */ /* 0x000fc80000400000 */
[----:B------:R-:W-:Y:S01]  /*03f0*/  FFMA R7, R7, R7, R6 ;  /* 0x0000000707077223 */ /* 0x000fe20000000006 */
[----:B------:R-:W-:Y:S06]  /*0400*/  @P0 EXIT ;  /* 0x000000000000094d */ /* 0x000fec0003800000 */
[----:B------:R-:W-:Y:S01]  /*0410*/  STG.E desc[UR4][R2.64], R7 ;  /* 0x0000000702007986 */ /* 0x000fe2000c101904 */
[----:B------:R-:W-:Y:S05]  /*0420*/  EXIT ;  /* 0x000000000000794d */ /* 0x000fea0003800000 */
.L_x_0:
[----:B------:R-:W-:-:S00]  /*0430*/  BRA `(.L_x_0) ;  /* 0xfffffffc00fc7947 */ /* 0x000fc0000383ffff */
[----:B------:R-:W-:-:S00]  /*0440*/  NOP ;  /* 0x0000000000007918 */ /* 0x000fc00000000000 */
        /* <DEDUP_REMOVED lines=11> */
.L_x_1:


//--------------------- .nv.constant0.triton_poi_fused_mul_pow_sub_sum_0 --------------------------
	.section	.nv.constant0.triton_poi_fused_mul_pow_sub_sum_0,"a",@progbits
	.sectionflags	@""
	.align	4
.nv.constant0.triton_poi_fused_mul_pow_sub_sum_0:
	.zero		564
